//
// Generated by NVIDIA NVVM Compiler
//
// Compiler Build ID: CL-36424714
// Cuda compilation tools, release 13.0, V13.0.88
// Based on NVVM 20.0.0
//

.version 9.0
.target sm_100
.address_size 64

	// .globl	_Z19game_of_life_kernelPKbPbi
// _ZZ19game_of_life_kernelPKbPbiE4tile has been demoted

.visible .entry _Z19game_of_life_kernelPKbPbi(
	.param .u64 .ptr .align 1 _Z19game_of_life_kernelPKbPbi_param_0,
	.param .u64 .ptr .align 1 _Z19game_of_life_kernelPKbPbi_param_1,
	.param .u32 _Z19game_of_life_kernelPKbPbi_param_2
)
{
	.reg .pred 	%p<52>;
	.reg .b16 	%rs<22>;
	.reg .b32 	%r<70>;
	.reg .b64 	%rd<28>;
	// demoted variable
	.shared .align 1 .b8 _ZZ19game_of_life_kernelPKbPbiE4tile[1156];
	ld.param.u64 	%rd5, [_Z19game_of_life_kernelPKbPbi_param_0];
	ld.param.u64 	%rd4, [_Z19game_of_life_kernelPKbPbi_param_1];
	ld.param.u32 	%r11, [_Z19game_of_life_kernelPKbPbi_param_2];
	cvta.to.global.u64 	%rd1, %rd5;
	mov.u32 	%r12, %ctaid.x;
	shl.b32 	%r13, %r12, 5;
	mov.u32 	%r1, %tid.x;
	add.s32 	%r2, %r13, %r1;
	mov.u32 	%r14, %ctaid.y;
	shl.b32 	%r15, %r14, 5;
	mov.u32 	%r3, %tid.y;
	add.s32 	%r16, %r15, %r3;
	max.s32 	%r17, %r2, %r16;
	setp.lt.s32 	%p1, %r17, %r11;
	setp.ge.s32 	%p4, %r17, %r11;
	mov.u32 	%r18, _ZZ19game_of_life_kernelPKbPbiE4tile;
	mad.lo.s32 	%r5, %r3, 34, %r18;
	add.s32 	%r19, %r1, %r5;
	add.s32 	%r6, %r19, 34;
	@%p4 bra 	$L__BB0_2;
	mad.lo.s32 	%r20, %r11, %r16, %r2;
	cvt.s64.s32 	%rd6, %r20;
	add.s64 	%rd7, %rd1, %rd6;
	ld.global.u8 	%rs2, [%rd7];
	st.shared.u8 	[%r6+1], %rs2;
	bra.uni 	$L__BB0_3;
$L__BB0_2:
	mov.b16 	%rs1, 0;
	st.shared.u8 	[%r6+1], %rs1;
$L__BB0_3:
	setp.ne.s32 	%p5, %r1, 0;
	@%p5 bra 	$L__BB0_7;
	setp.ge.s32 	%p11, %r16, %r11;
	setp.lt.s32 	%p12, %r2, 1;
	or.pred  	%p13, %p12, %p11;
	@%p13 bra 	$L__BB0_6;
	mad.lo.s32 	%r24, %r11, %r16, %r2;
	add.s32 	%r25, %r24, -1;
	cvt.u64.u32 	%rd12, %r25;
	add.s64 	%rd13, %rd1, %rd12;
	ld.global.u8 	%rs6, [%rd13];
	st.shared.u8 	[%r5+34], %rs6;
	mov.pred 	%p50, 0;
	bra.uni 	$L__BB0_11;
$L__BB0_6:
	mov.b16 	%rs5, 0;
	st.shared.u8 	[%r5+34], %rs5;
	mov.pred 	%p50, 0;
	bra.uni 	$L__BB0_11;
$L__BB0_7:
	setp.ne.s32 	%p7, %r1, 31;
	mov.pred 	%p50, 0;
	@%p7 bra 	$L__BB0_11;
	add.s32 	%r21, %r2, 1;
	max.s32 	%r22, %r21, %r16;
	setp.ge.s32 	%p8, %r22, %r11;
	@%p8 bra 	$L__BB0_10;
	mul.lo.s32 	%r23, %r11, %r16;
	cvt.s64.s32 	%rd8, %r23;
	cvt.s64.s32 	%rd9, %r2;
	add.s64 	%rd10, %rd8, %rd9;
	add.s64 	%rd11, %rd1, %rd10;
	ld.global.u8 	%rs4, [%rd11+1];
	st.shared.u8 	[%r5+67], %rs4;
	mov.pred 	%p50, -1;
	bra.uni 	$L__BB0_11;
$L__BB0_10:
	mov.b16 	%rs3, 0;
	st.shared.u8 	[%r5+67], %rs3;
	mov.pred 	%p50, -1;
$L__BB0_11:
	setp.ne.s32 	%p16, %r3, 0;
	@%p16 bra 	$L__BB0_15;
	setp.ge.s32 	%p22, %r2, %r11;
	setp.eq.s32 	%p23, %r16, 0;
	or.pred  	%p24, %p23, %p22;
	@%p24 bra 	$L__BB0_14;
	add.s32 	%r34, %r16, -1;
	mad.lo.s32 	%r35, %r11, %r34, %r2;
	cvt.s64.s32 	%rd16, %r35;
	add.s64 	%rd17, %rd1, %rd16;
	ld.global.u8 	%rs10, [%rd17];
	add.s32 	%r37, %r18, %r1;
	st.shared.u8 	[%r37+1], %rs10;
	mov.pred 	%p51, 0;
	bra.uni 	$L__BB0_19;
$L__BB0_14:
	add.s32 	%r33, %r18, %r1;
	mov.b16 	%rs9, 0;
	st.shared.u8 	[%r33+1], %rs9;
	mov.pred 	%p51, 0;
	bra.uni 	$L__BB0_19;
$L__BB0_15:
	setp.ne.s32 	%p18, %r3, 31;
	mov.pred 	%p51, 0;
	@%p18 bra 	$L__BB0_19;
	add.s32 	%r7, %r16, 1;
	max.s32 	%r26, %r7, %r2;
	setp.ge.s32 	%p19, %r26, %r11;
	@%p19 bra 	$L__BB0_18;
	mad.lo.s32 	%r29, %r11, %r7, %r2;
	cvt.s64.s32 	%rd14, %r29;
	add.s64 	%rd15, %rd1, %rd14;
	ld.global.u8 	%rs8, [%rd15];
	add.s32 	%r31, %r18, %r1;
	st.shared.u8 	[%r31+1123], %rs8;
	mov.pred 	%p51, -1;
	bra.uni 	$L__BB0_19;
$L__BB0_18:
	add.s32 	%r28, %r18, %r1;
	mov.b16 	%rs7, 0;
	st.shared.u8 	[%r28+1123], %rs7;
	mov.pred 	%p51, -1;
$L__BB0_19:
	or.b32  	%r38, %r1, %r3;
	setp.ne.s32 	%p27, %r38, 0;
	add.s32 	%r39, %r16, -1;
	mul.lo.s32 	%r40, %r11, %r39;
	cvt.s64.s32 	%rd18, %r40;
	cvt.s64.s32 	%rd2, %r2;
	add.s64 	%rd19, %rd2, %rd18;
	add.s64 	%rd3, %rd1, %rd19;
	@%p27 bra 	$L__BB0_23;
	setp.lt.s32 	%p28, %r2, 1;
	setp.eq.s32 	%p29, %r16, 0;
	or.pred  	%p30, %p28, %p29;
	@%p30 bra 	$L__BB0_22;
	ld.global.u8 	%rs12, [%rd3+-1];
	add.s32 	%r42, %r5, %r1;
	st.shared.u8 	[%r42], %rs12;
	bra.uni 	$L__BB0_23;
$L__BB0_22:
	add.s32 	%r41, %r5, %r1;
	mov.b16 	%rs11, 0;
	st.shared.u8 	[%r41], %rs11;
$L__BB0_23:
	setp.ne.s32 	%p31, %r3, 0;
	not.pred 	%p32, %p50;
	or.pred  	%p33, %p31, %p32;
	@%p33 bra 	$L__BB0_27;
	add.s32 	%r43, %r2, 1;
	setp.ge.s32 	%p34, %r43, %r11;
	setp.eq.s32 	%p35, %r16, 0;
	or.pred  	%p36, %p34, %p35;
	@%p36 bra 	$L__BB0_26;
	ld.global.u8 	%rs14, [%rd3+1];
	st.shared.u8 	[_ZZ19game_of_life_kernelPKbPbiE4tile+33], %rs14;
	bra.uni 	$L__BB0_27;
$L__BB0_26:
	mov.b16 	%rs13, 0;
	st.shared.u8 	[_ZZ19game_of_life_kernelPKbPbiE4tile+33], %rs13;
$L__BB0_27:
	setp.ne.s32 	%p37, %r1, 0;
	not.pred 	%p38, %p51;
	or.pred  	%p39, %p37, %p38;
	@%p39 bra 	$L__BB0_31;
	add.s32 	%r8, %r16, 1;
	setp.lt.s32 	%p40, %r2, 1;
	setp.ge.s32 	%p41, %r8, %r11;
	or.pred  	%p42, %p40, %p41;
	@%p42 bra 	$L__BB0_30;
	mad.lo.s32 	%r44, %r11, %r8, %r2;
	add.s32 	%r45, %r44, -1;
	cvt.u64.u32 	%rd20, %r45;
	add.s64 	%rd21, %rd1, %rd20;
	ld.global.u8 	%rs16, [%rd21];
	st.shared.u8 	[_ZZ19game_of_life_kernelPKbPbiE4tile+1122], %rs16;
	bra.uni 	$L__BB0_31;
$L__BB0_30:
	mov.b16 	%rs15, 0;
	st.shared.u8 	[_ZZ19game_of_life_kernelPKbPbiE4tile+1122], %rs15;
$L__BB0_31:
	and.pred  	%p43, %p50, %p51;
	not.pred 	%p44, %p43;
	@%p44 bra 	$L__BB0_35;
	add.s32 	%r46, %r2, 1;
	add.s32 	%r9, %r16, 1;
	max.s32 	%r47, %r46, %r9;
	setp.ge.s32 	%p45, %r47, %r11;
	@%p45 bra 	$L__BB0_34;
	mul.lo.s32 	%r48, %r11, %r9;
	cvt.s64.s32 	%rd22, %r48;
	add.s64 	%rd23, %rd22, %rd2;
	add.s64 	%rd24, %rd1, %rd23;
	ld.global.u8 	%rs18, [%rd24+1];
	st.shared.u8 	[_ZZ19game_of_life_kernelPKbPbiE4tile+1155], %rs18;
	bra.uni 	$L__BB0_35;
$L__BB0_34:
	mov.b16 	%rs17, 0;
	st.shared.u8 	[_ZZ19game_of_life_kernelPKbPbiE4tile+1155], %rs17;
$L__BB0_35:
	bar.sync 	0;
	not.pred 	%p46, %p1;
	@%p46 bra 	$L__BB0_37;
	add.s32 	%r49, %r5, %r1;
	ld.shared.s8 	%r50, [%r49];
	ld.shared.s8 	%r51, [%r49+1];
	add.s32 	%r52, %r51, %r50;
	ld.shared.s8 	%r53, [%r49+2];
	add.s32 	%r54, %r52, %r53;
	ld.shared.s8 	%r55, [%r49+34];
	add.s32 	%r56, %r54, %r55;
	ld.shared.s8 	%r57, [%r49+36];
	add.s32 	%r58, %r56, %r57;
	ld.shared.s8 	%r59, [%r49+68];
	add.s32 	%r60, %r58, %r59;
	ld.shared.s8 	%r61, [%r49+69];
	add.s32 	%r62, %r60, %r61;
	ld.shared.s8 	%r63, [%r49+70];
	add.s32 	%r64, %r62, %r63;
	ld.shared.u8 	%rs19, [%r49+35];
	setp.eq.s16 	%p47, %rs19, 0;
	and.b32  	%r65, %r64, -2;
	setp.eq.s32 	%p48, %r65, 2;
	setp.eq.s32 	%p49, %r64, 3;
	selp.u32 	%r66, -1, 0, %p49;
	selp.u32 	%r67, -1, 0, %p48;
	selp.b32 	%r68, %r66, %r67, %p47;
	cvt.u16.u32 	%rs20, %r68;
	and.b16  	%rs21, %rs20, 1;
	mad.lo.s32 	%r69, %r11, %r16, %r2;
	cvt.s64.s32 	%rd25, %r69;
	cvta.to.global.u64 	%rd26, %rd4;
	add.s64 	%rd27, %rd26, %rd25;
	st.global.u8 	[%rd27], %rs21;
$L__BB0_37:
	ret;

}


// ===== COMPILED SASS (sm_100) =====

	.target	sm_100

	.elftype	@"ET_EXEC"


//--------------------- .note.nv.tkinfo           --------------------------
	.section	.note.nv.tkinfo,"",@"SHT_NOTE"
	.sectionflags	@"SHF_NOTE_NV_TKINFO"
	.tkinfo
        /*0018*/ 	.word	0x00000002
        /*0030*/ 	.string	""
        /*0030*/ 	.string	"ptxas"
        /*0030*/ 	.string	"Cuda compilation tools, release 13.0, V13.0.88"
        /*0030*/ 	.string	"Build cuda_13.0.r13.0/compiler.36424714_0"
        /*0030*/ 	.string	"-arch sm_100 -m 64 "



//--------------------- .note.nv.cuinfo           --------------------------
	.section	.note.nv.cuinfo,"",@"SHT_NOTE"
	.sectionflags	@"SHF_NOTE_NV_CUINFO"
        /*0018*/ 	.short	0x0002
        /*001a*/ 	.short	0x0064
        /*001c*/ 	.short	0x0082
	.zero		2


//--------------------- .nv.info                  --------------------------
	.section	.nv.info,"",@"SHT_CUDA_INFO"
	.align	4


	//----- nvinfo : EIATTR_REGCOUNT
	.align		4
        /*0000*/ 	.byte	0x04, 0x2f
        /*0002*/ 	.short	(.L_1 - .L_0)
	.align		4
.L_0:
        /*0004*/ 	.word	index@(_Z19game_of_life_kernelPKbPbi)
        /*0008*/ 	.word	0x0000000f


	//----- nvinfo : EIATTR_FRAME_SIZE
	.align		4
.L_1:
        /*000c*/ 	.byte	0x04, 0x11
        /*000e*/ 	.short	(.L_3 - .L_2)
	.align		4
.L_2:
        /*0010*/ 	.word	index@(_Z19game_of_life_kernelPKbPbi)
        /*0014*/ 	.word	0x00000000


	//----- nvinfo : EIATTR_MIN_STACK_SIZE
	.align		4
.L_3:
        /*0018*/ 	.byte	0x04, 0x12
        /*001a*/ 	.short	(.L_5 - .L_4)
	.align		4
.L_4:
        /*001c*/ 	.word	index@(_Z19game_of_life_kernelPKbPbi)
        /*0020*/ 	.word	0x00000000
.L_5:


//--------------------- .nv.compat                --------------------------
	.section	.nv.compat,"",@"SHT_CUDA_COMPAT_INFO"
	.align	4
        /*0000*/ 	.byte	0x02, 0x09, 0x00, 0x00, 0x02, 0x02, 0x01, 0x00, 0x02, 0x05, 0x05, 0x00, 0x03, 0x07, 0x01, 0x01
        /*0010*/ 	.byte	0x02, 0x03, 0x00, 0x00, 0x02, 0x06, 0x01, 0x00, 0x04, 0x0b, 0x08, 0x00, 0x09, 0x00, 0x00, 0x00
        /*0020*/ 	.byte	0x00, 0x00, 0x00, 0x00


//--------------------- .nv.info._Z19game_of_life_kernelPKbPbi --------------------------
	.section	.nv.info._Z19game_of_life_kernelPKbPbi,"",@"SHT_CUDA_INFO"
	.sectionflags	@""
	.align	4


	//----- nvinfo : EIATTR_CUDA_API_VERSION
	.align		4
        /*0000*/ 	.byte	0x04, 0x37
        /*0002*/ 	.short	(.L_7 - .L_6)
.L_6:
        /*0004*/ 	.word	0x00000082


	//----- nvinfo : EIATTR_KPARAM_INFO
	.align		4
.L_7:
        /*0008*/ 	.byte	0x04, 0x17
        /*000a*/ 	.short	(.L_9 - .L_8)
.L_8:
        /*000c*/ 	.word	0x00000000
        /*0010*/ 	.short	0x0002
        /*0012*/ 	.short	0x0010
        /*0014*/ 	.byte	0x00, 0xf0, 0x11, 0x00


	//----- nvinfo : EIATTR_KPARAM_INFO
	.align		4
.L_9:
        /*0018*/ 	.byte	0x04, 0x17
        /*001a*/ 	.short	(.L_11 - .L_10)
.L_10:
        /*001c*/ 	.word	0x00000000
        /*0020*/ 	.short	0x0001
        /*0022*/ 	.short	0x0008
        /*0024*/ 	.byte	0x00, 0xf5, 0x21, 0x00


	//----- nvinfo : EIATTR_KPARAM_INFO
	.align		4
.L_11:
        /*0028*/ 	.byte	0x04, 0x17
        /*002a*/ 	.short	(.L_13 - .L_12)
.L_12:
        /*002c*/ 	.word	0x00000000
        /*0030*/ 	.short	0x0000
        /*0032*/ 	.short	0x0000
        /*0034*/ 	.byte	0x00, 0xf5, 0x21, 0x00


	//----- nvinfo : EIATTR_SPARSE_MMA_MASK
	.align		4
.L_13:
        /*0038*/ 	.byte	0x03, 0x50
        /*003a*/ 	.short	0x0000


	//----- nvinfo : EIATTR_MAXREG_COUNT
	.align		4
        /*003c*/ 	.byte	0x03, 0x1b
        /*003e*/ 	.short	0x00ff


	//----- nvinfo : EIATTR_NUM_BARRIERS
	.align		4
        /*0040*/ 	.byte	0x02, 0x4c
        /*0042*/ 	.byte	0x01
	.zero		1


	//----- nvinfo : EIATTR_MERCURY_ISA_VERSION
	.align		4
        /*0044*/ 	.byte	0x03, 0x5f
        /*0046*/ 	.short	0x0101


	//----- nvinfo : EIATTR_VRC_CTA_INIT_COUNT
	.align		4
        /*0048*/ 	.byte	0x02, 0x4a
	.zero		1
	.zero		1


	//----- nvinfo : EIATTR_EXIT_INSTR_OFFSETS
	.align		4
        /*004c*/ 	.byte	0x04, 0x1c
        /*004e*/ 	.short	(.L_15 - .L_14)


	//   ....[0]....
.L_14:
        /*0050*/ 	.word	0x00000a10


	//   ....[1]....
        /*0054*/ 	.word	0x00000bb0


	//----- nvinfo : EIATTR_CRS_STACK_SIZE
	.align		4
.L_15:
        /*0058*/ 	.byte	0x04, 0x1e
        /*005a*/ 	.short	(.L_17 - .L_16)
.L_16:
        /*005c*/ 	.word	0x00000000


	//----- nvinfo : EIATTR_CBANK_PARAM_SIZE
	.align		4
.L_17:
        /*0060*/ 	.byte	0x03, 0x19
        /*0062*/ 	.short	0x0014


	//----- nvinfo : EIATTR_PARAM_CBANK
	.align		4
        /*0064*/ 	.byte	0x04, 0x0a
        /*0066*/ 	.short	(.L_19 - .L_18)
	.align		4
.L_18:
        /*0068*/ 	.word	index@(.nv.constant0._Z19game_of_life_kernelPKbPbi)
        /*006c*/ 	.short	0x0380
        /*006e*/ 	.short	0x0014


	//----- nvinfo : EIATTR_SW_WAR
	.align		4
.L_19:
        /*0070*/ 	.byte	0x04, 0x36
        /*0072*/ 	.short	(.L_21 - .L_20)
.L_20:
        /*0074*/ 	.word	0x00000008
.L_21:


//--------------------- .nv.callgraph             --------------------------
	.section	.nv.callgraph,"",@"SHT_CUDA_CALLGRAPH"
	.align	4
	.sectionentsize	8
	.align		4
        /*0000*/ 	.word	0x00000000
	.align		4
        /*0004*/ 	.word	0xffffffff
	.align		4
        /*0008*/ 	.word	0x00000000
	.align		4
        /*000c*/ 	.word	0xfffffffe
	.align		4
        /*0010*/ 	.word	0x00000000
	.align		4
        /*0014*/ 	.word	0xfffffffd
	.align		4
        /*0018*/ 	.word	0x00000000
	.align		4
        /*001c*/ 	.word	0xfffffffc


//--------------------- .text._Z19game_of_life_kernelPKbPbi --------------------------
	.section	.text._Z19game_of_life_kernelPKbPbi,"ax",@progbits
	.align	128
        .global         _Z19game_of_life_kernelPKbPbi
        .type           _Z19game_of_life_kernelPKbPbi,@function
        .size           _Z19game_of_life_kernelPKbPbi,(.L_x_23 - _Z19game_of_life_kernelPKbPbi)
        .other          _Z19game_of_life_kernelPKbPbi,@"STO_CUDA_ENTRY STV_DEFAULT"
_Z19game_of_life_kernelPKbPbi:
.text._Z19game_of_life_kernelPKbPbi:
[----:B------:R-:W-:Y:S01]  /*0000*/  LDC R1, c[0x0][0x37c] ;  /* 0x0000df00ff017b82 */ /* 0x000fe20000000800 */
[----:B------:R-:W0:Y:S01]  /*0010*/  S2R R4, SR_TID.X ;  /* 0x0000000000047919 */ /* 0x000e220000002100 */
[----:B------:R-:W1:Y:S01]  /*0020*/  LDCU UR8, c[0x0][0x390] ;  /* 0x00007200ff0877ac */ /* 0x000e620008000800 */
[----:B------:R-:W0:Y:S01]  /*0030*/  S2R R3, SR_CTAID.X ;  /* 0x0000000000037919 */ /* 0x000e220000002500 */
[----:B------:R-:W2:Y:S01]  /*0040*/  LDCU.64 UR6, c[0x0][0x358] ;  /* 0x00006b00ff0677ac */ /* 0x000ea20008000a00 */
[----:B------:R-:W3:Y:S01]  /*0050*/  S2R R2, SR_CTAID.Y ;  /* 0x0000000000027919 */ /* 0x000ee20000002600 */
[----:B------:R-:W3:Y:S01]  /*0060*/  S2R R5, SR_TID.Y ;  /* 0x0000000000057919 */ /* 0x000ee20000002200 */
[----:B0-----:R-:W-:Y:S02]  /*0070*/  IMAD R0, R3, 0x20, R4 ;  /* 0x0000002003007824 */ /* 0x001fe400078e0204 */
[----:B---3--:R-:W-:-:S05]  /*0080*/  IMAD R3, R2, 0x20, R5 ;  /* 0x0000002002037824 */ /* 0x008fca00078e0205 */
[----:B------:R-:W-:-:S04]  /*0090*/  VIMNMX R8, PT, PT, R0, R3, !PT ;  /* 0x0000000300087248 */ /* 0x000fc80007fe0100 */
[----:B-1----:R-:W-:-:S13]  /*00a0*/  ISETP.GE.AND P0, PT, R8, UR8, PT ;  /* 0x0000000808007c0c */ /* 0x002fda000bf06270 */
[----:B------:R-:W0:Y:S01]  /*00b0*/  @!P0 LDC.64 R6, c[0x0][0x380] ;  /* 0x0000e000ff068b82 */ /* 0x000e220000000a00 */
[----:B------:R-:W-:-:S05]  /*00c0*/  @!P0 IMAD R2, R3, UR8, R0 ;  /* 0x0000000803028c24 */ /* 0x000fca000f8e0200 */
[----:B0-----:R-:W-:-:S04]  /*00d0*/  @!P0 IADD3 R6, P1, PT, R2, R6, RZ ;  /* 0x0000000602068210 */ /* 0x001fc80007f3e0ff */
[----:B------:R-:W-:-:S06]  /*00e0*/  @!P0 LEA.HI.X.SX32 R7, R2, R7, 0x1, P1 ;  /* 0x0000000702078211 */ /* 0x000fcc00008f0eff */
[----:B--2---:R-:W2:Y:S01]  /*00f0*/  @!P0 LDG.E.U8 R7, desc[UR6][R6.64] ;  /* 0x0000000606078981 */ /* 0x004ea2000c1e1100 */
[----:B------:R-:W0:Y:S01]  /*0100*/  S2UR UR5, SR_CgaCtaId ;  /* 0x00000000000579c3 */ /* 0x000e220000008800 */
[----:B------:R-:W-:Y:S01]  /*0110*/  UMOV UR4, 0x400 ;  /* 0x0000040000047882 */ /* 0x000fe20000000000 */
[----:B------:R-:W-:Y:S01]  /*0120*/  BSSY.RECONVERGENT B0, `(.L_x_0) ;  /* 0x000002e000007945 */ /* 0x000fe20003800200 */
[----:B------:R-:W-:Y:S01]  /*0130*/  ISETP.GE.AND P2, PT, R8, UR8, PT ;  /* 0x0000000808007c0c */ /* 0x000fe2000bf46270 */
[----:B0-----:R-:W-:-:S06]  /*0140*/  ULEA UR4, UR5, UR4, 0x18 ;  /* 0x0000000405047291 */ /* 0x001fcc000f8ec0ff */
[----:B------:R-:W-:-:S04]  /*0150*/  IMAD.U32 R2, RZ, RZ, UR4 ;  /* 0x00000004ff027e24 */ /* 0x000fc8000f8e00ff */
[----:B------:R-:W-:-:S04]  /*0160*/  IMAD R9, R5, 0x22, R2 ;  /* 0x0000002205097824 */ /* 0x000fc800078e0202 */
[----:B------:R-:W-:-:S05]  /*0170*/  IMAD.IADD R2, R9, 0x1, R4 ;  /* 0x0000000109027824 */ /* 0x000fca00078e0204 */
[----:B--2---:R0:W-:Y:S04]  /*0180*/  @!P0 STS.U8 [R2+0x23], R7 ;  /* 0x0000230702008388 */ /* 0x0041e80000000000 */
[----:B------:R0:W-:Y:S01]  /*0190*/  @P0 STS.U8 [R2+0x23], RZ ;  /* 0x000023ff02000388 */ /* 0x0001e20000000000 */
[----:B------:R-:W-:-:S13]  /*01a0*/  ISETP.NE.AND P0, PT, R4, RZ, PT ;  /* 0x000000ff0400720c */ /* 0x000fda0003f05270 */
[----:B0-----:R-:W-:Y:S05]  /*01b0*/  @P0 BRA `(.L_x_1) ;  /* 0x0000000000440947 */ /* 0x001fea0003800000 */
[----:B------:R-:W-:-:S04]  /*01c0*/  ISETP.GE.AND P0, PT, R3, UR8, PT ;  /* 0x0000000803007c0c */ /* 0x000fc8000bf06270 */
[----:B------:R-:W-:-:S13]  /*01d0*/  ISETP.LT.OR P0, PT, R0, 0x1, P0 ;  /* 0x000000010000780c */ /* 0x000fda0000701670 */
[----:B------:R-:W-:Y:S05]  /*01e0*/  @P0 BRA `(.L_x_2) ;  /* 0x0000000000280947 */ /* 0x000fea0003800000 */
[----:B------:R-:W0:Y:S01]  /*01f0*/  LDCU.64 UR10, c[0x0][0x380] ;  /* 0x00007000ff0a77ac */ /* 0x000e220008000a00 */
[----:B------:R-:W-:-:S04]  /*0200*/  IMAD R6, R3, UR8, R0 ;  /* 0x0000000803067c24 */ /* 0x000fc8000f8e0200 */
[----:B------:R-:W-:-:S05]  /*0210*/  VIADD R6, R6, 0xffffffff ;  /* 0xffffffff06067836 */ /* 0x000fca0000000000 */
[----:B0-----:R-:W-:-:S05]  /*0220*/  IADD3 R6, P0, PT, R6, UR10, RZ ;  /* 0x0000000a06067c10 */ /* 0x001fca000ff1e0ff */
[----:B------:R-:W-:-:S05]  /*0230*/  IMAD.X R7, RZ, RZ, UR11, P0 ;  /* 0x0000000bff077e24 */ /* 0x000fca00080e06ff */
[----:B------:R-:W2:Y:S01]  /*0240*/  LDG.E.U8 R6, desc[UR6][R6.64] ;  /* 0x0000000606067981 */ /* 0x000ea2000c1e1100 */
[----:B------:R-:W-:Y:S02]  /*0250*/  PLOP3.LUT P1, PT, PT, PT, PT, 0x8, 0x80 ;  /* 0x000000000080781c */ /* 0x000fe40003f2e170 */
[----:B------:R-:W-:Y:S01]  /*0260*/  PLOP3.LUT P0, PT, PT, PT, PT, 0x8, 0x80 ;  /* 0x000000000080781c */ /* 0x000fe20003f0e170 */
[----:B--2---:R0:W-:Y:S01]  /*0270*/  STS.U8 [R9+0x22], R6 ;  /* 0x0000220609007388 */ /* 0x0041e20000000000 */
[----:B------:R-:W-:Y:S11]  /*0280*/  BRA `(.L_x_3) ;  /* 0x00000000005c7947 */ /* 0x000ff60003800000 */
.L_x_2:
[----:B------:R1:W-:Y:S01]  /*0290*/  STS.U8 [R9+0x22], RZ ;  /* 0x000022ff09007388 */ /* 0x0003e20000000000 */
[----:B------:R-:W-:Y:S02]  /*02a0*/  PLOP3.LUT P1, PT, PT, PT, PT, 0x8, 0x80 ;  /* 0x000000000080781c */ /* 0x000fe40003f2e170 */
[----:B------:R-:W-:Y:S01]  /*02b0*/  PLOP3.LUT P0, PT, PT, PT, PT, 0x8, 0x80 ;  /* 0x000000000080781c */ /* 0x000fe20003f0e170 */
[----:B------:R-:W-:-:S12]  /*02c0*/  BRA `(.L_x_3) ;  /* 0x00000000004c7947 */ /* 0x000fd80003800000 */
.L_x_1:
[----:B------:R-:W-:Y:S02]  /*02d0*/  ISETP.NE.AND P3, PT, R4, 0x1f, PT ;  /* 0x0000001f0400780c */ /* 0x000fe40003f65270 */
[----:B------:R-:W-:Y:S02]  /*02e0*/  PLOP3.LUT P1, PT, PT, PT, PT, 0x8, 0x80 ;  /* 0x000000000080781c */ /* 0x000fe40003f2e170 */
[----:B------:R-:W-:-:S09]  /*02f0*/  PLOP3.LUT P0, PT, PT, PT, PT, 0x8, 0x80 ;  /* 0x000000000080781c */ /* 0x000fd20003f0e170 */
[----:B------:R-:W-:Y:S05]  /*0300*/  @P3 BRA `(.L_x_3) ;  /* 0x00000000003c3947 */ /* 0x000fea0003800000 */
[----:B------:R-:W-:-:S04]  /*0310*/  VIADDMNMX R6, R0, 0x1, R3, !PT ;  /* 0x0000000100067846 */ /* 0x000fc80007800103 */
[----:B------:R-:W-:-:S13]  /*0320*/  ISETP.GE.AND P0, PT, R6, UR8, PT ;  /* 0x0000000806007c0c */ /* 0x000fda000bf06270 */
[----:B------:R-:W-:Y:S05]  /*0330*/  @P0 BRA `(.L_x_4) ;  /* 0x0000000000280947 */ /* 0x000fea0003800000 */
[----:B------:R-:W0:Y:S01]  /*0340*/  LDCU.64 UR10, c[0x0][0x380] ;  /* 0x00007000ff0a77ac */ /* 0x000e220008000a00 */
[----:B------:R-:W-:Y:S01]  /*0350*/  IMAD R7, R3, UR8, RZ ;  /* 0x0000000803077c24 */ /* 0x000fe2000f8e02ff */
[----:B------:R-:W-:-:S04]  /*0360*/  SHF.R.S32.HI R11, RZ, 0x1f, R0 ;  /* 0x0000001fff0b7819 */ /* 0x000fc80000011400 */
[----:B------:R-:W-:Y:S02]  /*0370*/  SHF.R.S32.HI R8, RZ, 0x1f, R7 ;  /* 0x0000001fff087819 */ /* 0x000fe40000011407 */
[----:B0-----:R-:W-:-:S04]  /*0380*/  IADD3 R6, P0, P3, R7, UR10, R0 ;  /* 0x0000000a07067c10 */ /* 0x001fc8000fb1e000 */
[----:B------:R-:W-:-:S05]  /*0390*/  IADD3.X R7, PT, PT, R8, UR11, R11, P0, P3 ;  /* 0x0000000b08077c10 */ /* 0x000fca00087e640b */
[----:B------:R-:W2:Y:S01]  /*03a0*/  LDG.E.U8 R6, desc[UR6][R6.64+0x1] ;  /* 0x0000010606067981 */ /* 0x000ea2000c1e1100 */
[----:B------:R-:W-:-:S03]  /*03b0*/  PLOP3.LUT P0, PT, PT, PT, PT, 0x80, 0x8 ;  /* 0x000000000008781c */ /* 0x000fc60003f0f070 */
[----:B--2---:R2:W-:Y:S01]  /*03c0*/  STS.U8 [R9+0x43], R6 ;  /* 0x0000430609007388 */ /* 0x0045e20000000000 */
[----:B------:R-:W-:Y:S09]  /*03d0*/  BRA `(.L_x_3) ;  /* 0x0000000000087947 */ /* 0x000ff20003800000 */
.L_x_4:
[----:B------:R3:W-:Y:S01]  /*03e0*/  STS.U8 [R9+0x43], RZ ;  /* 0x000043ff09007388 */ /* 0x0007e20000000000 */
[----:B------:R-:W-:-:S13]  /*03f0*/  PLOP3.LUT P0, PT, PT, PT, PT, 0x80, 0x8 ;  /* 0x000000000008781c */ /* 0x000fda0003f0f070 */
.L_x_3:
[----:B------:R-:W-:Y:S05]  /*0400*/  BSYNC.RECONVERGENT B0 ;  /* 0x0000000000007941 */ /* 0x000fea0003800200 */
.L_x_0:
[----:B------:R-:W-:Y:S01]  /*0410*/  ISETP.NE.AND P3, PT, R5, RZ, PT ;  /* 0x000000ff0500720c */ /* 0x000fe20003f65270 */
[----:B------:R-:W-:-:S12]  /*0420*/  BSSY.RECONVERGENT B0, `(.L_x_5) ;  /* 0x000001f000007945 */ /* 0x000fd80003800200 */
[----:B------:R-:W-:Y:S05]  /*0430*/  @P3 BRA `(.L_x_6) ;  /* 0x0000000000343947 */ /* 0x000fea0003800000 */
[----:B------:R-:W-:-:S04]  /*0440*/  ISETP.GE.AND P3, PT, R0, UR8, PT ;  /* 0x0000000800007c0c */ /* 0x000fc8000bf66270 */
[----:B------:R-:W-:-:S13]  /*0450*/  ISETP.EQ.OR P3, PT, R3, RZ, P3 ;  /* 0x000000ff0300720c */ /* 0x000fda0001f62670 */
[----:B------:R-:W-:Y:S05]  /*0460*/  @P3 BRA `(.L_x_7) ;  /* 0x0000000000203947 */ /* 0x000fea0003800000 */
[----:B------:R-:W0:Y:S01]  /*0470*/  LDCU.64 UR10, c[0x0][0x380] ;  /* 0x00007000ff0a77ac */ /* 0x000e220008000a00 */
[----:B------:R-:W-:-:S04]  /*0480*/  VIADD R7, R3, 0xffffffff ;  /* 0xffffffff03077836 */ /* 0x000fc80000000000 */
[----:B------:R-:W-:-:S05]  /*0490*/  IMAD R7, R7, UR8, R0 ;  /* 0x0000000807077c24 */ /* 0x000fca000f8e0200 */
[----:B0-2---:R-:W-:-:S04]  /*04a0*/  IADD3 R6, P3, PT, R7, UR10, RZ ;  /* 0x0000000a07067c10 */ /* 0x005fc8000ff7e0ff */
[----:B------:R-:W-:-:S06]  /*04b0*/  LEA.HI.X.SX32 R7, R7, UR11, 0x1, P3 ;  /* 0x0000000b07077c11 */ /* 0x000fcc00098f0eff */
[----:B------:R-:W2:Y:S04]  /*04c0*/  LDG.E.U8 R7, desc[UR6][R6.64] ;  /* 0x0000000606077981 */ /* 0x000ea8000c1e1100 */
[----:B--2---:R0:W-:Y:S01]  /*04d0*/  STS.U8 [R4+UR4+0x1], R7 ;  /* 0x0000010704007988 */ /* 0x0041e20008000004 */
[----:B------:R-:W-:Y:S05]  /*04e0*/  BRA `(.L_x_8) ;  /* 0x0000000000487947 */ /* 0x000fea0003800000 */
.L_x_7:
[----:B------:R4:W-:Y:S01]  /*04f0*/  STS.U8 [R4+UR4+0x1], RZ ;  /* 0x000001ff04007988 */ /* 0x0009e20008000004 */
[----:B------:R-:W-:Y:S05]  /*0500*/  BRA `(.L_x_8) ;  /* 0x0000000000407947 */ /* 0x000fea0003800000 */
.L_x_6:
[----:B------:R-:W-:-:S13]  /*0510*/  ISETP.NE.AND P3, PT, R5, 0x1f, PT ;  /* 0x0000001f0500780c */ /* 0x000fda0003f65270 */
[----:B------:R-:W-:Y:S05]  /*0520*/  @P3 BRA `(.L_x_8) ;  /* 0x0000000000383947 */ /* 0x000fea0003800000 */
[----:B------:R-:W-:-:S05]  /*0530*/  VIADD R7, R3, 0x1 ;  /* 0x0000000103077836 */ /* 0x000fca0000000000 */
[----:B0-2---:R-:W-:-:S04]  /*0540*/  VIMNMX R6, PT, PT, R0, R7, !PT ;  /* 0x0000000700067248 */ /* 0x005fc80007fe0100 */
[----:B------:R-:W-:-:S13]  /*0550*/  ISETP.GE.AND P1, PT, R6, UR8, PT ;  /* 0x0000000806007c0c */ /* 0x000fda000bf26270 */
[----:B------:R-:W-:Y:S05]  /*0560*/  @P1 BRA `(.L_x_9) ;  /* 0x0000000000201947 */ /* 0x000fea0003800000 */
[----:B------:R-:W0:Y:S01]  /*0570*/  LDCU.64 UR10, c[0x0][0x380] ;  /* 0x00007000ff0a77ac */ /* 0x000e220008000a00 */
[----:B------:R-:W-:-:S05]  /*0580*/  IMAD R7, R7, UR8, R0 ;  /* 0x0000000807077c24 */ /* 0x000fca000f8e0200 */
[----:B0-----:R-:W-:-:S04]  /*0590*/  IADD3 R6, P1, PT, R7, UR10, RZ ;  /* 0x0000000a07067c10 */ /* 0x001fc8000ff3e0ff */
[----:B------:R-:W-:-:S06]  /*05a0*/  LEA.HI.X.SX32 R7, R7, UR11, 0x1, P1 ;  /* 0x0000000b07077c11 */ /* 0x000fcc00088f0eff */
[----:B------:R-:W2:Y:S01]  /*05b0*/  LDG.E.U8 R7, desc[UR6][R6.64] ;  /* 0x0000000606077981 */ /* 0x000ea2000c1e1100 */
[----:B------:R-:W-:-:S03]  /*05c0*/  PLOP3.LUT P1, PT, PT, PT, PT, 0x80, 0x8 ;  /* 0x000000000008781c */ /* 0x000fc60003f2f070 */
[----:B--2---:R0:W-:Y:S01]  /*05d0*/  STS.U8 [R4+UR4+0x463], R7 ;  /* 0x0004630704007988 */ /* 0x0041e20008000004 */
[----:B------:R-:W-:Y:S09]  /*05e0*/  BRA `(.L_x_8) ;  /* 0x0000000000087947 */ /* 0x000ff20003800000 */
.L_x_9:
[----:B------:R0:W-:Y:S01]  /*05f0*/  STS.U8 [R4+UR4+0x463], RZ ;  /* 0x000463ff04007988 */ /* 0x0001e20008000004 */
[----:B------:R-:W-:-:S13]  /*0600*/  PLOP3.LUT P1, PT, PT, PT, PT, 0x80, 0x8 ;  /* 0x000000000008781c */ /* 0x000fda0003f2f070 */
.L_x_8:
[----:B------:R-:W-:Y:S05]  /*0610*/  BSYNC.RECONVERGENT B0 ;  /* 0x0000000000007941 */ /* 0x000fea0003800200 */
.L_x_5:
[----:B------:R-:W2:Y:S01]  /*0620*/  LDCU.64 UR10, c[0x0][0x380] ;  /* 0x00007000ff0a77ac */ /* 0x000ea20008000a00 */
[----:B------:R-:W-:Y:S01]  /*0630*/  LOP3.LUT P3, RZ, R4, R5, RZ, 0xfc, !PT ;  /* 0x0000000504ff7212 */ /* 0x000fe2000786fcff */
[----:B0-----:R-:W-:Y:S01]  /*0640*/  VIADD R7, R3, 0xffffffff ;  /* 0xffffffff03077836 */ /* 0x001fe20000000000 */
[----:B------:R-:W-:Y:S01]  /*0650*/  SHF.R.S32.HI R11, RZ, 0x1f, R0 ;  /* 0x0000001fff0b7819 */ /* 0x000fe20000011400 */
[----:B------:R-:W-:Y:S02]  /*0660*/  BSSY.RECONVERGENT B0, `(.L_x_10) ;  /* 0x000000d000007945 */ /* 0x000fe40003800200 */
[----:B------:R-:W-:-:S05]  /*0670*/  IMAD R7, R7, UR8, RZ ;  /* 0x0000000807077c24 */ /* 0x000fca000f8e02ff */
[--C-:B------:R-:W-:Y:S02]  /*0680*/  SHF.R.S32.HI R8, RZ, 0x1f, R7.reuse ;  /* 0x0000001fff087819 */ /* 0x100fe40000011407 */
[----:B--2---:R-:W-:-:S04]  /*0690*/  IADD3 R6, P4, P5, R0, UR10, R7 ;  /* 0x0000000a00067c10 */ /* 0x004fc8000fd9e007 */
[----:B------:R-:W-:Y:S01]  /*06a0*/  IADD3.X R7, PT, PT, R11, UR11, R8, P4, P5 ;  /* 0x0000000b0b077c10 */ /* 0x000fe2000a7ea408 */
[----:B------:R-:W-:Y:S08]  /*06b0*/  @P3 BRA `(.L_x_11) ;  /* 0x00000000001c3947 */ /* 0x000ff00003800000 */
[----:B------:R-:W-:-:S04]  /*06c0*/  ISETP.NE.AND P3, PT, R3, RZ, PT ;  /* 0x000000ff0300720c */ /* 0x000fc80003f65270 */
[----:B------:R-:W-:-:S13]  /*06d0*/  ISETP.LT.OR P3, PT, R0, 0x1, !P3 ;  /* 0x000000010000780c */ /* 0x000fda0005f61670 */
[----:B------:R-:W-:Y:S05]  /*06e0*/  @P3 BRA `(.L_x_12) ;  /* 0x00000000000c3947 */ /* 0x000fea0003800000 */
[----:B-1-3--:R-:W2:Y:S04]  /*06f0*/  LDG.E.U8 R9, desc[UR6][R6.64+-0x1] ;  /* 0xffffff0606097981 */ /* 0x00aea8000c1e1100 */
[----:B--2---:R0:W-:Y:S01]  /*0700*/  STS.U8 [R2], R9 ;  /* 0x0000000902007388 */ /* 0x0041e20000000000 */
[----:B------:R-:W-:Y:S05]  /*0710*/  BRA `(.L_x_11) ;  /* 0x0000000000047947 */ /* 0x000fea0003800000 */
.L_x_12:
[----:B------:R2:W-:Y:S02]  /*0720*/  STS.U8 [R2], RZ ;  /* 0x000000ff02007388 */ /* 0x0005e40000000000 */
.L_x_11:
[----:B------:R-:W-:Y:S05]  /*0730*/  BSYNC.RECONVERGENT B0 ;  /* 0x0000000000007941 */ /* 0x000fea0003800200 */
.L_x_10:
[----:B------:R-:W-:Y:S01]  /*0740*/  ISETP.NE.OR P3, PT, R5, RZ, !P0 ;  /* 0x000000ff0500720c */ /* 0x000fe20004765670 */
[----:B------:R-:W-:-:S12]  /*0750*/  BSSY.RECONVERGENT B0, `(.L_x_13) ;  /* 0x000000a000007945 */ /* 0x000fd80003800200 */
[----:B------:R-:W-:Y:S05]  /*0760*/  @P3 BRA `(.L_x_14) ;  /* 0x0000000000203947 */ /* 0x000fea0003800000 */
[----:B------:R-:W-:Y:S01]  /*0770*/  VIADD R5, R0, 0x1 ;  /* 0x0000000100057836 */ /* 0x000fe20000000000 */
[----:B------:R-:W-:-:S04]  /*0780*/  ISETP.NE.AND P3, PT, R3, RZ, PT ;  /* 0x000000ff0300720c */ /* 0x000fc80003f65270 */
[----:B------:R-:W-:-:S13]  /*0790*/  ISETP.GE.OR P3, PT, R5, UR8, !P3 ;  /* 0x0000000805007c0c */ /* 0x000fda000df66670 */
[----:B------:R-:W-:Y:S05]  /*07a0*/  @P3 BRA `(.L_x_15) ;  /* 0x00000000000c3947 */ /* 0x000fea0003800000 */
[----:B------:R-:W5:Y:S04]  /*07b0*/  LDG.E.U8 R6, desc[UR6][R6.64+0x1] ;  /* 0x0000010606067981 */ /* 0x000f68000c1e1100 */
[----:B-----5:R0:W-:Y:S01]  /*07c0*/  STS.U8 [UR4+0x21], R6 ;  /* 0x00002106ff007988 */ /* 0x0201e20008000004 */
[----:B------:R-:W-:Y:S05]  /*07d0*/  BRA `(.L_x_14) ;  /* 0x0000000000047947 */ /* 0x000fea0003800000 */
.L_x_15:
[----:B------:R-:W-:Y:S01]  /*07e0*/  STS.U8 [UR4+0x21], RZ ;  /* 0x000021ffff007988 */ /* 0x000fe20008000004 */
.L_x_14:
[----:B------:R-:W-:Y:S05]  /*07f0*/  BSYNC.RECONVERGENT B0 ;  /* 0x0000000000007941 */ /* 0x000fea0003800200 */
.L_x_13:
[----:B------:R-:W-:Y:S01]  /*0800*/  ISETP.NE.OR P3, PT, R4, RZ, !P1 ;  /* 0x000000ff0400720c */ /* 0x000fe20004f65670 */
[----:B------:R-:W-:-:S12]  /*0810*/  BSSY.RECONVERGENT B0, `(.L_x_16) ;  /* 0x000000e000007945 */ /* 0x000fd80003800200 */
[----:B------:R-:W-:Y:S05]  /*0820*/  @P3 BRA `(.L_x_17) ;  /* 0x0000000000303947 */ /* 0x000fea0003800000 */
[----:B------:R-:W-:-:S05]  /*0830*/  VIADD R5, R3, 0x1 ;  /* 0x0000000103057836 */ /* 0x000fca0000000000 */
[----:B------:R-:W-:-:S04]  /*0840*/  ISETP.GE.AND P3, PT, R5, UR8, PT ;  /* 0x0000000805007c0c */ /* 0x000fc8000bf66270 */
[----:B------:R-:W-:-:S13]  /*0850*/  ISETP.LT.OR P3, PT, R0, 0x1, P3 ;  /* 0x000000010000780c */ /* 0x000fda0001f61670 */
[----:B------:R-:W-:Y:S05]  /*0860*/  @P3 BRA `(.L_x_18) ;  /* 0x00000000001c3947 */ /* 0x000fea0003800000 */
[----:B----4-:R-:W-:-:S04]  /*0870*/  IMAD R4, R5, UR8, R0 ;  /* 0x0000000805047c24 */ /* 0x010fc8000f8e0200 */
[----:B------:R-:W-:-:S05]  /*0880*/  VIADD R4, R4, 0xffffffff ;  /* 0xffffffff04047836 */ /* 0x000fca0000000000 */
[----:B------:R-:W-:-:S05]  /*0890*/  IADD3 R4, P3, PT, R4, UR10, RZ ;  /* 0x0000000a04047c10 */ /* 0x000fca000ff7e0ff */
[----:B------:R-:W-:-:S05]  /*08a0*/  IMAD.X R5, RZ, RZ, UR11, P3 ;  /* 0x0000000bff057e24 */ /* 0x000fca00098e06ff */
[----:B------:R-:W4:Y:S04]  /*08b0*/  LDG.E.U8 R4, desc[UR6][R4.64] ;  /* 0x0000000604047981 */ /* 0x000f28000c1e1100 */
[----:B----4-:R4:W-:Y:S01]  /*08c0*/  STS.U8 [UR4+0x462], R4 ;  /* 0x00046204ff007988 */ /* 0x0109e20008000004 */
[----:B------:R-:W-:Y:S05]  /*08d0*/  BRA `(.L_x_17) ;  /* 0x0000000000047947 */ /* 0x000fea0003800000 */
.L_x_18:
[----:B------:R-:W-:Y:S01]  /*08e0*/  STS.U8 [UR4+0x462], RZ ;  /* 0x000462ffff007988 */ /* 0x000fe20008000004 */
.L_x_17:
[----:B------:R-:W-:Y:S05]  /*08f0*/  BSYNC.RECONVERGENT B0 ;  /* 0x0000000000007941 */ /* 0x000fea0003800200 */
.L_x_16:
[----:B------:R-:W-:Y:S01]  /*0900*/  PLOP3.LUT P0, PT, P0, P1, PT, 0x80, 0x8 ;  /* 0x000000000008781c */ /* 0x000fe20000703070 */
[----:B------:R-:W-:-:S12]  /*0910*/  BSSY.RECONVERGENT B0, `(.L_x_19) ;  /* 0x000000e000007945 */ /* 0x000fd80003800200 */
[----:B------:R-:W-:Y:S05]  /*0920*/  @!P0 BRA `(.L_x_20) ;  /* 0x0000000000308947 */ /* 0x000fea0003800000 */
[----:B------:R-:W-:-:S05]  /*0930*/  VIADD R5, R3, 0x1 ;  /* 0x0000000103057836 */ /* 0x000fca0000000000 */
[----:B----4-:R-:W-:-:S04]  /*0940*/  VIADDMNMX R4, R0, 0x1, R5, !PT ;  /* 0x0000000100047846 */ /* 0x010fc80007800105 */
[----:B------:R-:W-:-:S13]  /*0950*/  ISETP.GE.AND P0, PT, R4, UR8, PT ;  /* 0x0000000804007c0c */ /* 0x000fda000bf06270 */
[----:B------:R-:W-:Y:S05]  /*0960*/  @P0 BRA `(.L_x_21) ;  /* 0x00000000001c0947 */ /* 0x000fea0003800000 */
[----:B------:R-:W-:-:S05]  /*0970*/  IMAD R5, R5, UR8, RZ ;  /* 0x0000000805057c24 */ /* 0x000fca000f8e02ff */
[----:B0-----:R-:W-:Y:S02]  /*0980*/  SHF.R.S32.HI R6, RZ, 0x1f, R5 ;  /* 0x0000001fff067819 */ /* 0x001fe40000011405 */
[----:B------:R-:W-:-:S04]  /*0990*/  IADD3 R4, P0, P1, R5, UR10, R0 ;  /* 0x0000000a05047c10 */ /* 0x000fc8000f91e000 */
[----:B------:R-:W-:-:S05]  /*09a0*/  IADD3.X R5, PT, PT, R6, UR11, R11, P0, P1 ;  /* 0x0000000b06057c10 */ /* 0x000fca00087e240b */
[----:B------:R-:W4:Y:S04]  /*09b0*/  LDG.E.U8 R4, desc[UR6][R4.64+0x1] ;  /* 0x0000010604047981 */ /* 0x000f28000c1e1100 */
[----:B----4-:R0:W-:Y:S01]  /*09c0*/  STS.U8 [UR4+0x483], R4 ;  /* 0x00048304ff007988 */ /* 0x0101e20008000004 */
[----:B------:R-:W-:Y:S05]  /*09d0*/  BRA `(.L_x_20) ;  /* 0x0000000000047947 */ /* 0x000fea0003800000 */
.L_x_21:
[----:B------:R-:W-:Y:S01]  /*09e0*/  STS.U8 [UR4+0x483], RZ ;  /* 0x000483ffff007988 */ /* 0x000fe20008000004 */
.L_x_20:
[----:B------:R-:W-:Y:S05]  /*09f0*/  BSYNC.RECONVERGENT B0 ;  /* 0x0000000000007941 */ /* 0x000fea0003800200 */
.L_x_19:
[----:B------:R-:W-:Y:S06]  /*0a00*/  BAR.SYNC.DEFER_BLOCKING 0x0 ;  /* 0x0000000000007b1d */ /* 0x000fec0000010000 */
[----:B------:R-:W-:Y:S05]  /*0a10*/  @P2 EXIT ;  /* 0x000000000000294d */ /* 0x000fea0003800000 */
[----:B0---4-:R-:W-:Y:S01]  /*0a20*/  LDS.S8 R4, [R2] ;  /* 0x0000000002047984 */ /* 0x011fe20000000200 */
[----:B------:R-:W2:Y:S01]  /*0a30*/  LDCU.64 UR4, c[0x0][0x388] ;  /* 0x00007100ff0477ac */ /* 0x000ea20008000a00 */
[----:B------:R-:W-:Y:S02]  /*0a40*/  IMAD R3, R3, UR8, R0 ;  /* 0x0000000803037c24 */ /* 0x000fe4000f8e0200 */
[----:B------:R-:W-:Y:S04]  /*0a50*/  LDS.S8 R5, [R2+0x1] ;  /* 0x0000010002057984 */ /* 0x000fe80000000200 */
[----:B------:R-:W0:Y:S04]  /*0a60*/  LDS.S8 R6, [R2+0x2] ;  /* 0x0000020002067984 */ /* 0x000e280000000200 */
[----:B------:R-:W-:Y:S04]  /*0a70*/  LDS.S8 R7, [R2+0x22] ;  /* 0x0000220002077984 */ /* 0x000fe80000000200 */
[----:B------:R-:W4:Y:S04]  /*0a80*/  LDS.S8 R8, [R2+0x24] ;  /* 0x0000240002087984 */ /* 0x000f280000000200 */
[----:B-1-3--:R-:W-:Y:S04]  /*0a90*/  LDS.S8 R9, [R2+0x44] ;  /* 0x0000440002097984 */ /* 0x00afe80000000200 */
[----:B------:R-:W1:Y:S04]  /*0aa0*/  LDS.S8 R10, [R2+0x45] ;  /* 0x00004500020a7984 */ /* 0x000e680000000200 */
[----:B------:R-:W3:Y:S04]  /*0ab0*/  LDS.U8 R12, [R2+0x23] ;  /* 0x00002300020c7984 */ /* 0x000ee80000000000 */
[----:B------:R-:W5:Y:S01]  /*0ac0*/  LDS.S8 R11, [R2+0x46] ;  /* 0x00004600020b7984 */ /* 0x000f620000000200 */
[----:B0-----:R-:W-:-:S04]  /*0ad0*/  IADD3 R4, PT, PT, R6, R5, R4 ;  /* 0x0000000506047210 */ /* 0x001fc80007ffe004 */
[----:B----4-:R-:W-:-:S04]  /*0ae0*/  IADD3 R4, PT, PT, R8, R4, R7 ;  /* 0x0000000408047210 */ /* 0x010fc80007ffe007 */
[----:B-1----:R-:W-:Y:S02]  /*0af0*/  IADD3 R4, PT, PT, R10, R4, R9 ;  /* 0x000000040a047210 */ /* 0x002fe40007ffe009 */
[----:B---3--:R-:W-:-:S03]  /*0b00*/  ISETP.NE.AND P0, PT, R12, RZ, PT ;  /* 0x000000ff0c00720c */ /* 0x008fc60003f05270 */
[----:B-----5:R-:W-:-:S05]  /*0b10*/  IMAD.IADD R4, R4, 0x1, R11 ;  /* 0x0000000104047824 */ /* 0x020fca00078e020b */
[C---:B------:R-:W-:Y:S02]  /*0b20*/  LOP3.LUT R5, R4.reuse, 0xfffffffe, RZ, 0xc0, !PT ;  /* 0xfffffffe04057812 */ /* 0x040fe400078ec0ff */
[----:B------:R-:W-:Y:S02]  /*0b30*/  ISETP.NE.AND P2, PT, R4, 0x3, PT ;  /* 0x000000030400780c */ /* 0x000fe40003f45270 */
[----:B------:R-:W-:Y:S02]  /*0b40*/  ISETP.NE.AND P1, PT, R5, 0x2, PT ;  /* 0x000000020500780c */ /* 0x000fe40003f25270 */
[----:B------:R-:W-:Y:S02]  /*0b50*/  SEL R0, RZ, 0xffffffff, P2 ;  /* 0xffffffffff007807 */ /* 0x000fe40001000000 */
[----:B--2---:R-:W-:Y:S02]  /*0b60*/  IADD3 R2, P2, PT, R3, UR4, RZ ;  /* 0x0000000403027c10 */ /* 0x004fe4000ff5e0ff */
[----:B------:R-:W-:-:S02]  /*0b70*/  @P0 SEL R0, RZ, 0xffffffff, P1 ;  /* 0xffffffffff000807 */ /* 0x000fc40000800000 */
[----:B------:R-:W-:Y:S02]  /*0b80*/  LEA.HI.X.SX32 R3, R3, UR5, 0x1, P2 ;  /* 0x0000000503037c11 */ /* 0x000fe400090f0eff */
[----:B------:R-:W-:-:S05]  /*0b90*/  LOP3.LUT R5, R0, 0x1, RZ, 0xc0, !PT ;  /* 0x0000000100057812 */ /* 0x000fca00078ec0ff */
[----:B------:R-:W-:Y:S01]  /*0ba0*/  STG.E.U8 desc[UR6][R2.64], R5 ;  /* 0x0000000502007986 */ /* 0x000fe2000c101106 */
[----:B------:R-:W-:Y:S05]  /*0bb0*/  EXIT ;  /* 0x000000000000794d */ /* 0x000fea0003800000 */
.L_x_22:
[----:B------:R-:W-:-:S00]  /*0bc0*/  BRA `(.L_x_22) ;  /* 0xfffffffc00fc7947 */ /* 0x000fc0000383ffff */
[----:B------:R-:W-:-:S00]  /*0bd0*/  NOP ;  /* 0x0000000000007918 */ /* 0x000fc00000000000 */
        /* <DEDUP_REMOVED lines=10> */
.L_x_23:


//--------------------- .nv.shared._Z19game_of_life_kernelPKbPbi --------------------------
	.section	.nv.shared._Z19game_of_life_kernelPKbPbi,"aw",@nobits
	.sectionflags	@""
.nv.shared._Z19game_of_life_kernelPKbPbi:
	.zero		2180


//--------------------- .nv.shared.reserved.0     --------------------------
	.section	.nv.shared.reserved.0,"aw",@nobits
	.weak		__nv_reservedSMEM_offset_0_alias
	.size		__nv_reservedSMEM_offset_0_alias, 0, 64
	.other		__nv_reservedSMEM_offset_0_alias,@"STO_CUDA_RESERVED_SHARED STV_DEFAULT"
__nv_reservedSMEM_offset_0_alias:
	.zero		0
	.zero		64


//--------------------- .nv.constant0._Z19game_of_life_kernelPKbPbi --------------------------
	.section	.nv.constant0._Z19game_of_life_kernelPKbPbi,"a",@progbits
	.sectionflags	@""
	.align	4
.nv.constant0._Z19game_of_life_kernelPKbPbi:
	.zero		916


//--------------------- SYMBOLS --------------------------

	.type		.nv.reservedSmem.offset0,@object
	.size		.nv.reservedSmem.offset0,0x4
	.type		.nv.reservedSmem.cap,@object
	.size		.nv.reservedSmem.cap,0x4
